//
// Generated by NVIDIA NVVM Compiler
//
// Compiler Build ID: CL-36424714
// Cuda compilation tools, release 13.0, V13.0.88
// Based on NVVM 20.0.0
//

.version 9.0
.target sm_100
.address_size 64

	// .globl	_Z8useClassP5Graph
.extern .func  (.param .b32 func_retval0) vprintf
(
	.param .b64 vprintf_param_0,
	.param .b64 vprintf_param_1
)
;
.global .align 1 .b8 $str[16] = {10, 78, 111, 100, 101, 115, 91, 37, 100, 93, 32, 61, 32, 37, 100};
.global .align 1 .b8 $str$1[8] = {10, 69, 100, 103, 101, 115, 58};
.global .align 1 .b8 $str$2[4] = {37, 100, 32};
.global .align 1 .b8 $str$3[2] = {10};

.visible .entry _Z8useClassP5Graph(
	.param .u64 .ptr .align 1 _Z8useClassP5Graph_param_0
)
{
	.local .align 8 .b8 	__local_depot0[8];
	.reg .b64 	%SP;
	.reg .b64 	%SPL;
	.reg .pred 	%p<5>;
	.reg .b32 	%r<23>;
	.reg .b64 	%rd<21>;

	mov.u64 	%SPL, __local_depot0;
	cvta.local.u64 	%SP, %SPL;
	ld.param.u64 	%rd3, [_Z8useClassP5Graph_param_0];
	cvta.to.global.u64 	%rd1, %rd3;
	add.u64 	%rd4, %SP, 0;
	add.u64 	%rd2, %SPL, 0;
	ld.global.u32 	%r5, [%rd1];
	setp.lt.s32 	%p1, %r5, 1;
	@%p1 bra 	$L__BB0_3;
	mov.b32 	%r21, 0;
	mov.u64 	%rd8, $str;
$L__BB0_2:
	ld.global.u64 	%rd5, [%rd1+24];
	mul.wide.u32 	%rd6, %r21, 4;
	add.s64 	%rd7, %rd5, %rd6;
	ld.u32 	%r7, [%rd7];
	st.local.v2.u32 	[%rd2], {%r21, %r7};
	cvta.global.u64 	%rd9, %rd8;
	{ // callseq 0, 0
	.param .b64 param0;
	st.param.b64 	[param0], %rd9;
	.param .b64 param1;
	st.param.b64 	[param1], %rd4;
	.param .b32 retval0;
	call.uni (retval0), 
	vprintf, 
	(
	param0, 
	param1
	);
	ld.param.b32 	%r8, [retval0];
	} // callseq 0
	add.s32 	%r21, %r21, 1;
	ld.global.u32 	%r10, [%rd1];
	setp.lt.s32 	%p2, %r21, %r10;
	@%p2 bra 	$L__BB0_2;
$L__BB0_3:
	mov.u64 	%rd11, $str$1;
	cvta.global.u64 	%rd12, %rd11;
	{ // callseq 1, 0
	.param .b64 param0;
	st.param.b64 	[param0], %rd12;
	.param .b64 param1;
	st.param.b64 	[param1], 0;
	.param .b32 retval0;
	call.uni (retval0), 
	vprintf, 
	(
	param0, 
	param1
	);
	ld.param.b32 	%r11, [retval0];
	} // callseq 1
	ld.global.u32 	%r13, [%rd1+4];
	setp.lt.s32 	%p3, %r13, 1;
	@%p3 bra 	$L__BB0_6;
	mov.b32 	%r22, 0;
	mov.u64 	%rd16, $str$2;
$L__BB0_5:
	ld.global.u64 	%rd13, [%rd1+16];
	mul.wide.u32 	%rd14, %r22, 4;
	add.s64 	%rd15, %rd13, %rd14;
	ld.u32 	%r15, [%rd15];
	st.local.u32 	[%rd2], %r15;
	cvta.global.u64 	%rd17, %rd16;
	{ // callseq 2, 0
	.param .b64 param0;
	st.param.b64 	[param0], %rd17;
	.param .b64 param1;
	st.param.b64 	[param1], %rd4;
	.param .b32 retval0;
	call.uni (retval0), 
	vprintf, 
	(
	param0, 
	param1
	);
	ld.param.b32 	%r16, [retval0];
	} // callseq 2
	add.s32 	%r22, %r22, 1;
	ld.global.u32 	%r18, [%rd1+4];
	setp.lt.s32 	%p4, %r22, %r18;
	@%p4 bra 	$L__BB0_5;
$L__BB0_6:
	mov.u64 	%rd19, $str$3;
	cvta.global.u64 	%rd20, %rd19;
	{ // callseq 3, 0
	.param .b64 param0;
	st.param.b64 	[param0], %rd20;
	.param .b64 param1;
	st.param.b64 	[param1], 0;
	.param .b32 retval0;
	call.uni (retval0), 
	vprintf, 
	(
	param0, 
	param1
	);
	ld.param.b32 	%r19, [retval0];
	} // callseq 3
	ret;

}


// ===== COMPILED SASS (sm_100) =====

	.target	sm_100

	.elftype	@"ET_EXEC"


//--------------------- .note.nv.tkinfo           --------------------------
	.section	.note.nv.tkinfo,"",@"SHT_NOTE"
	.sectionflags	@"SHF_NOTE_NV_TKINFO"
	.tkinfo
        /*0018*/ 	.word	0x00000002
        /*0030*/ 	.string	""
        /*0030*/ 	.string	"ptxas"
        /*0030*/ 	.string	"Cuda compilation tools, release 13.0, V13.0.88"
        /*0030*/ 	.string	"Build cuda_13.0.r13.0/compiler.36424714_0"
        /*0030*/ 	.string	"-arch sm_100 -m 64 "



//--------------------- .note.nv.cuinfo           --------------------------
	.section	.note.nv.cuinfo,"",@"SHT_NOTE"
	.sectionflags	@"SHF_NOTE_NV_CUINFO"
        /*0018*/ 	.short	0x0002
        /*001a*/ 	.short	0x0064
        /*001c*/ 	.short	0x0082
	.zero		2


//--------------------- .nv.info                  --------------------------
	.section	.nv.info,"",@"SHT_CUDA_INFO"
	.align	4


	//----- nvinfo : EIATTR_REGCOUNT
	.align		4
        /*0000*/ 	.byte	0x04, 0x2f
        /*0002*/ 	.short	(.L_5 - .L_4)
	.align		4
.L_4:
        /*0004*/ 	.word	index@(_Z8useClassP5Graph)
        /*0008*/ 	.word	0x00000018


	//----- nvinfo : EIATTR_FRAME_SIZE
	.align		4
.L_5:
        /*000c*/ 	.byte	0x04, 0x11
        /*000e*/ 	.short	(.L_7 - .L_6)
	.align		4
.L_6:
        /*0010*/ 	.word	index@(_Z8useClassP5Graph)
        /*0014*/ 	.word	0x00000008


	//----- nvinfo : EIATTR_MIN_STACK_SIZE
	.align		4
.L_7:
        /*0018*/ 	.byte	0x04, 0x12
        /*001a*/ 	.short	(.L_9 - .L_8)
	.align		4
.L_8:
        /*001c*/ 	.word	index@(_Z8useClassP5Graph)
        /*0020*/ 	.word	0x00000008
.L_9:


//--------------------- .nv.compat                --------------------------
	.section	.nv.compat,"",@"SHT_CUDA_COMPAT_INFO"
	.align	4
        /*0000*/ 	.byte	0x02, 0x09, 0x00, 0x00, 0x02, 0x02, 0x01, 0x00, 0x02, 0x05, 0x05, 0x00, 0x03, 0x07, 0x01, 0x01
        /*0010*/ 	.byte	0x02, 0x03, 0x00, 0x00, 0x02, 0x06, 0x01, 0x00, 0x04, 0x0b, 0x08, 0x00, 0x09, 0x00, 0x00, 0x00
        /*0020*/ 	.byte	0x00, 0x00, 0x00, 0x00


//--------------------- .nv.info._Z8useClassP5Graph --------------------------
	.section	.nv.info._Z8useClassP5Graph,"",@"SHT_CUDA_INFO"
	.sectionflags	@""
	.align	4


	//----- nvinfo : EIATTR_CUDA_API_VERSION
	.align		4
        /*0000*/ 	.byte	0x04, 0x37
        /*0002*/ 	.short	(.L_11 - .L_10)
.L_10:
        /*0004*/ 	.word	0x00000082


	//----- nvinfo : EIATTR_KPARAM_INFO
	.align		4
.L_11:
        /*0008*/ 	.byte	0x04, 0x17
        /*000a*/ 	.short	(.L_13 - .L_12)
.L_12:
        /*000c*/ 	.word	0x00000000
        /*0010*/ 	.short	0x0000
        /*0012*/ 	.short	0x0000
        /*0014*/ 	.byte	0x00, 0xf5, 0x21, 0x00


	//----- nvinfo : EIATTR_SPARSE_MMA_MASK
	.align		4
.L_13:
        /*0018*/ 	.byte	0x03, 0x50
        /*001a*/ 	.short	0x0000


	//----- nvinfo : EIATTR_MAXREG_COUNT
	.align		4
        /*001c*/ 	.byte	0x03, 0x1b
        /*001e*/ 	.short	0x00ff


	//----- nvinfo : EIATTR_EXTERNS
	.align		4
        /*0020*/ 	.byte	0x04, 0x0f
        /*0022*/ 	.short	(.L_15 - .L_14)


	//   ....[0]....
	.align		4
.L_14:
        /*0024*/ 	.word	index@(vprintf)


	//----- nvinfo : EIATTR_MERCURY_ISA_VERSION
	.align		4
.L_15:
        /*0028*/ 	.byte	0x03, 0x5f
        /*002a*/ 	.short	0x0101


	//----- nvinfo : EIATTR_VRC_CTA_INIT_COUNT
	.align		4
        /*002c*/ 	.byte	0x02, 0x4a
	.zero		1
	.zero		1


	//----- nvinfo : EIATTR_SYSCALL_OFFSETS
	.align		4
        /*0030*/ 	.byte	0x04, 0x46
        /*0032*/ 	.short	(.L_17 - .L_16)


	//   ....[0]....
.L_16:
        /*0034*/ 	.word	0x000001a0


	//   ....[1]....
        /*0038*/ 	.word	0x00000280


	//   ....[2]....
        /*003c*/ 	.word	0x000003c0


	//   ....[3]....
        /*0040*/ 	.word	0x000004a0


	//----- nvinfo : EIATTR_EXIT_INSTR_OFFSETS
	.align		4
.L_17:
        /*0044*/ 	.byte	0x04, 0x1c
        /*0046*/ 	.short	(.L_19 - .L_18)


	//   ....[0]....
.L_18:
        /*0048*/ 	.word	0x000004b0


	//----- nvinfo : EIATTR_CRS_STACK_SIZE
	.align		4
.L_19:
        /*004c*/ 	.byte	0x04, 0x1e
        /*004e*/ 	.short	(.L_21 - .L_20)
.L_20:
        /*0050*/ 	.word	0x00000000


	//----- nvinfo : EIATTR_CBANK_PARAM_SIZE
	.align		4
.L_21:
        /*0054*/ 	.byte	0x03, 0x19
        /*0056*/ 	.short	0x0008


	//----- nvinfo : EIATTR_PARAM_CBANK
	.align		4
        /*0058*/ 	.byte	0x04, 0x0a
        /*005a*/ 	.short	(.L_23 - .L_22)
	.align		4
.L_22:
        /*005c*/ 	.word	index@(.nv.constant0._Z8useClassP5Graph)
        /*0060*/ 	.short	0x0380
        /*0062*/ 	.short	0x0008


	//----- nvinfo : EIATTR_SW_WAR
	.align		4
.L_23:
        /*0064*/ 	.byte	0x04, 0x36
        /*0066*/ 	.short	(.L_25 - .L_24)
.L_24:
        /*0068*/ 	.word	0x00000008
.L_25:


//--------------------- .nv.callgraph             --------------------------
	.section	.nv.callgraph,"",@"SHT_CUDA_CALLGRAPH"
	.align	4
	.sectionentsize	8
	.align		4
        /*0000*/ 	.word	0x00000000
	.align		4
        /*0004*/ 	.word	0xffffffff
	.align		4
        /*0008*/ 	.word	index@(_Z8useClassP5Graph)
	.align		4
        /*000c*/ 	.word	index@(vprintf)
	.align		4
        /*0010*/ 	.word	0x00000000
	.align		4
        /*0014*/ 	.word	0xfffffffe
	.align		4
        /*0018*/ 	.word	0x00000000
	.align		4
        /*001c*/ 	.word	0xfffffffd
	.align		4
        /*0020*/ 	.word	0x00000000
	.align		4
        /*0024*/ 	.word	0xfffffffc


//--------------------- .nv.constant4             --------------------------
	.section	.nv.constant4,"a",@progbits
	.align	8
	.align		8
.nv.constant4:
        /*0000*/ 	.dword	vprintf
	.align		8
        /*0008*/ 	.dword	$str
	.align		8
        /*0010*/ 	.dword	$str$1
	.align		8
        /*0018*/ 	.dword	$str$2
	.align		8
        /*0020*/ 	.dword	$str$3


//--------------------- .text._Z8useClassP5Graph  --------------------------
	.section	.text._Z8useClassP5Graph,"ax",@progbits
	.align	128
        .global         _Z8useClassP5Graph
        .type           _Z8useClassP5Graph,@function
        .size           _Z8useClassP5Graph,(.L_x_9 - _Z8useClassP5Graph)
        .other          _Z8useClassP5Graph,@"STO_CUDA_ENTRY STV_DEFAULT"
_Z8useClassP5Graph:
.text._Z8useClassP5Graph:
[----:B------:R-:W0:Y:S08]  /*0000*/  LDC R1, c[0x0][0x37c] ;  /* 0x0000df00ff017b82 */ /* 0x000e300000000800 */
[----:B------:R-:W1:Y:S01]  /*0010*/  LDC.64 R2, c[0x0][0x380] ;  /* 0x0000e000ff027b82 */ /* 0x000e620000000a00 */
[----:B------:R-:W1:Y:S01]  /*0020*/  LDCU.64 UR36, c[0x0][0x358] ;  /* 0x00006b00ff2477ac */ /* 0x000e620008000a00 */
[----:B0-----:R-:W-:Y:S01]  /*0030*/  VIADD R1, R1, 0xfffffff8 ;  /* 0xfffffff801017836 */ /* 0x001fe20000000000 */
[----:B-1----:R-:W2:Y:S01]  /*0040*/  LDG.E R2, desc[UR36][R2.64] ;  /* 0x0000002402027981 */ /* 0x002ea2000c1e1900 */
[----:B------:R-:W0:Y:S01]  /*0050*/  LDCU UR4, c[0x0][0x2f8] ;  /* 0x00005f00ff0477ac */ /* 0x000e220008000800 */
[----:B------:R-:W1:Y:S02]  /*0060*/  LDCU UR5, c[0x0][0x2fc] ;  /* 0x00005f80ff0577ac */ /* 0x000e640008000800 */
[----:B0-----:R-:W-:-:S05]  /*0070*/  IADD3 R16, P1, PT, R1, UR4, RZ ;  /* 0x0000000401107c10 */ /* 0x001fca000ff3e0ff */
[----:B-1----:R-:W-:Y:S01]  /*0080*/  IMAD.X R17, RZ, RZ, UR5, P1 ;  /* 0x00000005ff117e24 */ /* 0x002fe200088e06ff */
[----:B--2---:R-:W-:-:S13]  /*0090*/  ISETP.GE.AND P0, PT, R2, 0x1, PT ;  /* 0x000000010200780c */ /* 0x004fda0003f06270 */
[----:B------:R-:W-:Y:S05]  /*00a0*/  @!P0 BRA `(.L_x_0) ;  /* 0x0000000000588947 */ /* 0x000fea0003800000 */
[----:B------:R-:W-:Y:S01]  /*00b0*/  BSSY.RECONVERGENT B6, `(.L_x_0) ;  /* 0x0000015000067945 */ /* 0x000fe20003800200 */
[----:B------:R-:W-:-:S07]  /*00c0*/  IMAD.MOV.U32 R2, RZ, RZ, RZ ;  /* 0x000000ffff027224 */ /* 0x000fce00078e00ff */
.L_x_2:
[----:B------:R-:W0:Y:S01]  /*00d0*/  LDC.64 R12, c[0x0][0x380] ;  /* 0x0000e000ff0c7b82 */ /* 0x000e220000000a00 */
[----:B------:R-:W-:Y:S01]  /*00e0*/  MOV R0, 0x0 ;  /* 0x0000000000007802 */ /* 0x000fe20000000f00 */
[----:B------:R-:W1:Y:S01]  /*00f0*/  LDCU.64 UR4, c[0x4][0x8] ;  /* 0x01000100ff0477ac */ /* 0x000e620008000a00 */
[----:B0-----:R-:W2:Y:S02]  /*0100*/  LDG.E.64 R8, desc[UR36][R12.64+0x18] ;  /* 0x000018240c087981 */ /* 0x001ea4000c1e1b00 */
[----:B--2---:R-:W-:-:S05]  /*0110*/  IMAD.WIDE.U32 R8, R2, 0x4, R8 ;  /* 0x0000000402087825 */ /* 0x004fca00078e0008 */
[----:B------:R-:W2:Y:S01]  /*0120*/  LD.E R3, desc[UR36][R8.64] ;  /* 0x0000002408037980 */ /* 0x000ea2000c101900 */
[----:B------:R0:W3:Y:S01]  /*0130*/  LDC.64 R10, c[0x4][R0] ;  /* 0x01000000000a7b82 */ /* 0x0000e20000000a00 */
[----:B-1----:R-:W-:Y:S01]  /*0140*/  IMAD.U32 R4, RZ, RZ, UR4 ;  /* 0x00000004ff047e24 */ /* 0x002fe2000f8e00ff */
[----:B------:R-:W-:Y:S01]  /*0150*/  MOV R5, UR5 ;  /* 0x0000000500057c02 */ /* 0x000fe20008000f00 */
[----:B------:R-:W-:Y:S02]  /*0160*/  IMAD.MOV.U32 R6, RZ, RZ, R16 ;  /* 0x000000ffff067224 */ /* 0x000fe400078e0010 */
[----:B------:R-:W-:Y:S01]  /*0170*/  IMAD.MOV.U32 R7, RZ, RZ, R17 ;  /* 0x000000ffff077224 */ /* 0x000fe200078e0011 */
[----:B--23--:R0:W-:Y:S06]  /*0180*/  STL.64 [R1], R2 ;  /* 0x0000000201007387 */ /* 0x00c1ec0000100a00 */
[----:B------:R-:W-:-:S07]  /*0190*/  LEPC R20, `(.L_x_1) ;  /* 0x000000001014794e */ /* 0x000fce0000000000 */
[----:B0-----:R-:W-:Y:S05]  /*01a0*/  CALL.ABS.NOINC R10 ;  /* 0x000000000a007343 */ /* 0x001fea0003c00000 */
.L_x_1:
[----:B------:R-:W0:Y:S02]  /*01b0*/  LDC.64 R4, c[0x0][0x380] ;  /* 0x0000e000ff047b82 */ /* 0x000e240000000a00 */
[----:B0-----:R-:W2:Y:S01]  /*01c0*/  LDG.E R5, desc[UR36][R4.64] ;  /* 0x0000002404057981 */ /* 0x001ea2000c1e1900 */
[----:B------:R-:W-:-:S05]  /*01d0*/  VIADD R2, R2, 0x1 ;  /* 0x0000000102027836 */ /* 0x000fca0000000000 */
[----:B--2---:R-:W-:-:S13]  /*01e0*/  ISETP.GE.AND P0, PT, R2, R5, PT ;  /* 0x000000050200720c */ /* 0x004fda0003f06270 */
[----:B------:R-:W-:Y:S05]  /*01f0*/  @!P0 BRA `(.L_x_2) ;  /* 0xfffffffc00b48947 */ /* 0x000fea000383ffff */
[----:B------:R-:W-:Y:S05]  /*0200*/  BSYNC.RECONVERGENT B6 ;  /* 0x0000000000067941 */ /* 0x000fea0003800200 */
.L_x_0:
[----:B------:R-:W-:Y:S01]  /*0210*/  MOV R0, 0x0 ;  /* 0x0000000000007802 */ /* 0x000fe20000000f00 */
[----:B------:R-:W0:Y:S01]  /*0220*/  LDCU.64 UR4, c[0x4][0x10] ;  /* 0x01000200ff0477ac */ /* 0x000e220008000a00 */
[----:B------:R-:W-:Y:S02]  /*0230*/  CS2R R6, SRZ ;  /* 0x0000000000067805 */ /* 0x000fe4000001ff00 */
[----:B------:R1:W2:Y:S01]  /*0240*/  LDC.64 R2, c[0x4][R0] ;  /* 0x0100000000027b82 */ /* 0x0002a20000000a00 */
[----:B0-----:R-:W-:Y:S01]  /*0250*/  MOV R4, UR4 ;  /* 0x0000000400047c02 */ /* 0x001fe20008000f00 */
[----:B-1----:R-:W-:-:S07]  /*0260*/  IMAD.U32 R5, RZ, RZ, UR5 ;  /* 0x00000005ff057e24 */ /* 0x002fce000f8e00ff */
[----:B------:R-:W-:-:S07]  /*0270*/  LEPC R20, `(.L_x_3) ;  /* 0x000000001014794e */ /* 0x000fce0000000000 */
[----:B--2---:R-:W-:Y:S05]  /*0280*/  CALL.ABS.NOINC R2 ;  /* 0x0000000002007343 */ /* 0x004fea0003c00000 */
.L_x_3:
[----:B------:R-:W0:Y:S02]  /*0290*/  LDC.64 R2, c[0x0][0x380] ;  /* 0x0000e000ff027b82 */ /* 0x000e240000000a00 */
[----:B0-----:R-:W2:Y:S02]  /*02a0*/  LDG.E R2, desc[UR36][R2.64+0x4] ;  /* 0x0000042402027981 */ /* 0x001ea4000c1e1900 */
[----:B--2---:R-:W-:-:S13]  /*02b0*/  ISETP.GE.AND P0, PT, R2, 0x1, PT ;  /* 0x000000010200780c */ /* 0x004fda0003f06270 */
[----:B------:R-:W-:Y:S05]  /*02c0*/  @!P0 BRA `(.L_x_4) ;  /* 0x0000000000588947 */ /* 0x000fea0003800000 */
[----:B------:R-:W-:Y:S01]  /*02d0*/  BSSY.RECONVERGENT B6, `(.L_x_4) ;  /* 0x0000015000067945 */ /* 0x000fe20003800200 */
[----:B------:R-:W-:-:S07]  /*02e0*/  IMAD.MOV.U32 R18, RZ, RZ, RZ ;  /* 0x000000ffff127224 */ /* 0x000fce00078e00ff */
.L_x_6:
[----:B------:R-:W0:Y:S01]  /*02f0*/  LDC.64 R8, c[0x0][0x380] ;  /* 0x0000e000ff087b82 */ /* 0x000e220000000a00 */
[----:B------:R-:W-:Y:S01]  /*0300*/  MOV R0, 0x0 ;  /* 0x0000000000007802 */ /* 0x000fe20000000f00 */
[----:B------:R-:W1:Y:S01]  /*0310*/  LDCU.64 UR4, c[0x4][0x18] ;  /* 0x01000300ff0477ac */ /* 0x000e620008000a00 */
[----:B0-----:R-:W2:Y:S02]  /*0320*/  LDG.E.64 R2, desc[UR36][R8.64+0x10] ;  /* 0x0000102408027981 */ /* 0x001ea4000c1e1b00 */
[----:B--2---:R-:W-:-:S06]  /*0330*/  IMAD.WIDE.U32 R2, R18, 0x4, R2 ;  /* 0x0000000412027825 */ /* 0x004fcc00078e0002 */
[----:B------:R-:W2:Y:S01]  /*0340*/  LD.E R2, desc[UR36][R2.64] ;  /* 0x0000002402027980 */ /* 0x000ea2000c101900 */
[----:B------:R0:W3:Y:S01]  /*0350*/  LDC.64 R10, c[0x4][R0] ;  /* 0x01000000000a7b82 */ /* 0x0000e20000000a00 */
[----:B-1----:R-:W-:Y:S01]  /*0360*/  IMAD.U32 R4, RZ, RZ, UR4 ;  /* 0x00000004ff047e24 */ /* 0x002fe2000f8e00ff */
[----:B------:R-:W-:Y:S01]  /*0370*/  MOV R5, UR5 ;  /* 0x0000000500057c02 */ /* 0x000fe20008000f00 */
[----:B------:R-:W-:Y:S02]  /*0380*/  IMAD.MOV.U32 R6, RZ, RZ, R16 ;  /* 0x000000ffff067224 */ /* 0x000fe400078e0010 */
[----:B------:R-:W-:Y:S01]  /*0390*/  IMAD.MOV.U32 R7, RZ, RZ, R17 ;  /* 0x000000ffff077224 */ /* 0x000fe200078e0011 */
[----:B--23--:R0:W-:Y:S06]  /*03a0*/  STL [R1], R2 ;  /* 0x0000000201007387 */ /* 0x00c1ec0000100800 */
[----:B------:R-:W-:-:S07]  /*03b0*/  LEPC R20, `(.L_x_5) ;  /* 0x000000001014794e */ /* 0x000fce0000000000 */
[----:B0-----:R-:W-:Y:S05]  /*03c0*/  CALL.ABS.NOINC R10 ;  /* 0x000000000a007343 */ /* 0x001fea0003c00000 */
.L_x_5:
[----:B------:R-:W0:Y:S02]  /*03d0*/  LDC.64 R2, c[0x0][0x380] ;  /* 0x0000e000ff027b82 */ /* 0x000e240000000a00 */
[----:B0-----:R-:W2:Y:S01]  /*03e0*/  LDG.E R3, desc[UR36][R2.64+0x4] ;  /* 0x0000042402037981 */ /* 0x001ea2000c1e1900 */
[----:B------:R-:W-:-:S05]  /*03f0*/  VIADD R18, R18, 0x1 ;  /* 0x0000000112127836 */ /* 0x000fca0000000000 */
[----:B--2---:R-:W-:-:S13]  /*0400*/  ISETP.GE.AND P0, PT, R18, R3, PT ;  /* 0x000000031200720c */ /* 0x004fda0003f06270 */
[----:B------:R-:W-:Y:S05]  /*0410*/  @!P0 BRA `(.L_x_6) ;  /* 0xfffffffc00b48947 */ /* 0x000fea000383ffff */
[----:B------:R-:W-:Y:S05]  /*0420*/  BSYNC.RECONVERGENT B6 ;  /* 0x0000000000067941 */ /* 0x000fea0003800200 */
.L_x_4:
        /* <DEDUP_REMOVED lines=8> */
.L_x_7:
[----:B------:R-:W-:Y:S05]  /*04b0*/  EXIT ;  /* 0x000000000000794d */ /* 0x000fea0003800000 */
.L_x_8:
[----:B------:R-:W-:-:S00]  /*04c0*/  BRA `(.L_x_8) ;  /* 0xfffffffc00fc7947 */ /* 0x000fc0000383ffff */
[----:B------:R-:W-:-:S00]  /*04d0*/  NOP ;  /* 0x0000000000007918 */ /* 0x000fc00000000000 */
        /* <DEDUP_REMOVED lines=10> */
.L_x_9:


//--------------------- .nv.global.init           --------------------------
	.section	.nv.global.init,"aw",@progbits
.nv.global.init:
	.type		$str$3,@object
	.size		$str$3,($str$2 - $str$3)
$str$3:
        /*0000*/ 	.byte	0x0a, 0x00
	.type		$str$2,@object
	.size		$str$2,($str$1 - $str$2)
$str$2:
        /*0002*/ 	.byte	0x25, 0x64, 0x20, 0x00
	.type		$str$1,@object
	.size		$str$1,($str - $str$1)
$str$1:
        /*0006*/ 	.byte	0x0a, 0x45, 0x64, 0x67, 0x65, 0x73, 0x3a, 0x00
	.type		$str,@object
	.size		$str,(.L_0 - $str)
$str:
        /*000e*/ 	.byte	0x0a, 0x4e, 0x6f, 0x64, 0x65, 0x73, 0x5b, 0x25, 0x64, 0x5d, 0x20, 0x3d, 0x20, 0x25, 0x64, 0x00
.L_0:


//--------------------- .nv.shared.reserved.0     --------------------------
	.section	.nv.shared.reserved.0,"aw",@nobits
	.weak		__nv_reservedSMEM_offset_0_alias
	.size		__nv_reservedSMEM_offset_0_alias, 0, 64
	.other		__nv_reservedSMEM_offset_0_alias,@"STO_CUDA_RESERVED_SHARED STV_DEFAULT"
__nv_reservedSMEM_offset_0_alias:
	.zero		0
	.zero		64


//--------------------- .nv.constant0._Z8useClassP5Graph --------------------------
	.section	.nv.constant0._Z8useClassP5Graph,"a",@progbits
	.sectionflags	@""
	.align	4
.nv.constant0._Z8useClassP5Graph:
	.zero		904


//--------------------- SYMBOLS --------------------------

	.type		.nv.reservedSmem.offset0,@object
	.size		.nv.reservedSmem.offset0,0x4
	.type		vprintf,@function
